//
// Generated by NVIDIA NVVM Compiler
//
// Compiler Build ID: CL-36424714
// Cuda compilation tools, release 13.0, V13.0.88
// Based on NVVM 20.0.0
//

.version 9.0
.target sm_100
.address_size 64

	// .globl	_Z4bluePti

.visible .entry _Z4bluePti(
	.param .u64 .ptr .align 1 _Z4bluePti_param_0,
	.param .u32 _Z4bluePti_param_1
)
{
	.reg .pred 	%p<3>;
	.reg .b16 	%rs<132>;
	.reg .b32 	%r<10>;
	.reg .b64 	%rd<5>;

	ld.param.u64 	%rd2, [_Z4bluePti_param_0];
	ld.param.u32 	%r4, [_Z4bluePti_param_1];
	mov.u32 	%r5, %ctaid.x;
	mov.u32 	%r6, %ntid.x;
	mov.u32 	%r7, %tid.x;
	mad.lo.s32 	%r1, %r5, %r6, %r7;
	setp.ge.s32 	%p1, %r1, %r4;
	@%p1 bra 	$L__BB0_4;
	cvta.to.global.u64 	%rd3, %rd2;
	mul.wide.s32 	%rd4, %r1, 2;
	add.s64 	%rd1, %rd3, %rd4;
	ld.global.u16 	%rs131, [%rd1];
	mov.b32 	%r9, 0;
$L__BB0_2:
	shr.u16 	%rs4, %rs131, 3;
	add.s16 	%rs5, %rs4, %rs131;
	shr.u16 	%rs6, %rs5, 3;
	add.s16 	%rs7, %rs6, %rs5;
	shr.u16 	%rs8, %rs7, 3;
	add.s16 	%rs9, %rs8, %rs7;
	shr.u16 	%rs10, %rs9, 3;
	add.s16 	%rs11, %rs10, %rs9;
	shr.u16 	%rs12, %rs11, 3;
	add.s16 	%rs13, %rs12, %rs11;
	shr.u16 	%rs14, %rs13, 3;
	add.s16 	%rs15, %rs14, %rs13;
	shr.u16 	%rs16, %rs15, 3;
	add.s16 	%rs17, %rs16, %rs15;
	shr.u16 	%rs18, %rs17, 3;
	add.s16 	%rs19, %rs18, %rs17;
	shr.u16 	%rs20, %rs19, 3;
	add.s16 	%rs21, %rs20, %rs19;
	shr.u16 	%rs22, %rs21, 3;
	add.s16 	%rs23, %rs22, %rs21;
	shr.u16 	%rs24, %rs23, 3;
	add.s16 	%rs25, %rs24, %rs23;
	shr.u16 	%rs26, %rs25, 3;
	add.s16 	%rs27, %rs26, %rs25;
	shr.u16 	%rs28, %rs27, 3;
	add.s16 	%rs29, %rs28, %rs27;
	shr.u16 	%rs30, %rs29, 3;
	add.s16 	%rs31, %rs30, %rs29;
	shr.u16 	%rs32, %rs31, 3;
	add.s16 	%rs33, %rs32, %rs31;
	shr.u16 	%rs34, %rs33, 3;
	add.s16 	%rs35, %rs34, %rs33;
	shr.u16 	%rs36, %rs35, 3;
	add.s16 	%rs37, %rs36, %rs35;
	shr.u16 	%rs38, %rs37, 3;
	add.s16 	%rs39, %rs38, %rs37;
	shr.u16 	%rs40, %rs39, 3;
	add.s16 	%rs41, %rs40, %rs39;
	shr.u16 	%rs42, %rs41, 3;
	add.s16 	%rs43, %rs42, %rs41;
	shr.u16 	%rs44, %rs43, 3;
	add.s16 	%rs45, %rs44, %rs43;
	shr.u16 	%rs46, %rs45, 3;
	add.s16 	%rs47, %rs46, %rs45;
	shr.u16 	%rs48, %rs47, 3;
	add.s16 	%rs49, %rs48, %rs47;
	shr.u16 	%rs50, %rs49, 3;
	add.s16 	%rs51, %rs50, %rs49;
	shr.u16 	%rs52, %rs51, 3;
	add.s16 	%rs53, %rs52, %rs51;
	shr.u16 	%rs54, %rs53, 3;
	add.s16 	%rs55, %rs54, %rs53;
	shr.u16 	%rs56, %rs55, 3;
	add.s16 	%rs57, %rs56, %rs55;
	shr.u16 	%rs58, %rs57, 3;
	add.s16 	%rs59, %rs58, %rs57;
	shr.u16 	%rs60, %rs59, 3;
	add.s16 	%rs61, %rs60, %rs59;
	shr.u16 	%rs62, %rs61, 3;
	add.s16 	%rs63, %rs62, %rs61;
	shr.u16 	%rs64, %rs63, 3;
	add.s16 	%rs65, %rs64, %rs63;
	shr.u16 	%rs66, %rs65, 3;
	add.s16 	%rs67, %rs66, %rs65;
	shr.u16 	%rs68, %rs67, 3;
	add.s16 	%rs69, %rs68, %rs67;
	shr.u16 	%rs70, %rs69, 3;
	add.s16 	%rs71, %rs70, %rs69;
	shr.u16 	%rs72, %rs71, 3;
	add.s16 	%rs73, %rs72, %rs71;
	shr.u16 	%rs74, %rs73, 3;
	add.s16 	%rs75, %rs74, %rs73;
	shr.u16 	%rs76, %rs75, 3;
	add.s16 	%rs77, %rs76, %rs75;
	shr.u16 	%rs78, %rs77, 3;
	add.s16 	%rs79, %rs78, %rs77;
	shr.u16 	%rs80, %rs79, 3;
	add.s16 	%rs81, %rs80, %rs79;
	shr.u16 	%rs82, %rs81, 3;
	add.s16 	%rs83, %rs82, %rs81;
	shr.u16 	%rs84, %rs83, 3;
	add.s16 	%rs85, %rs84, %rs83;
	shr.u16 	%rs86, %rs85, 3;
	add.s16 	%rs87, %rs86, %rs85;
	shr.u16 	%rs88, %rs87, 3;
	add.s16 	%rs89, %rs88, %rs87;
	shr.u16 	%rs90, %rs89, 3;
	add.s16 	%rs91, %rs90, %rs89;
	shr.u16 	%rs92, %rs91, 3;
	add.s16 	%rs93, %rs92, %rs91;
	shr.u16 	%rs94, %rs93, 3;
	add.s16 	%rs95, %rs94, %rs93;
	shr.u16 	%rs96, %rs95, 3;
	add.s16 	%rs97, %rs96, %rs95;
	shr.u16 	%rs98, %rs97, 3;
	add.s16 	%rs99, %rs98, %rs97;
	shr.u16 	%rs100, %rs99, 3;
	add.s16 	%rs101, %rs100, %rs99;
	shr.u16 	%rs102, %rs101, 3;
	add.s16 	%rs103, %rs102, %rs101;
	shr.u16 	%rs104, %rs103, 3;
	add.s16 	%rs105, %rs104, %rs103;
	shr.u16 	%rs106, %rs105, 3;
	add.s16 	%rs107, %rs106, %rs105;
	shr.u16 	%rs108, %rs107, 3;
	add.s16 	%rs109, %rs108, %rs107;
	shr.u16 	%rs110, %rs109, 3;
	add.s16 	%rs111, %rs110, %rs109;
	shr.u16 	%rs112, %rs111, 3;
	add.s16 	%rs113, %rs112, %rs111;
	shr.u16 	%rs114, %rs113, 3;
	add.s16 	%rs115, %rs114, %rs113;
	shr.u16 	%rs116, %rs115, 3;
	add.s16 	%rs117, %rs116, %rs115;
	shr.u16 	%rs118, %rs117, 3;
	add.s16 	%rs119, %rs118, %rs117;
	shr.u16 	%rs120, %rs119, 3;
	add.s16 	%rs121, %rs120, %rs119;
	shr.u16 	%rs122, %rs121, 3;
	add.s16 	%rs123, %rs122, %rs121;
	shr.u16 	%rs124, %rs123, 3;
	add.s16 	%rs125, %rs124, %rs123;
	shr.u16 	%rs126, %rs125, 3;
	add.s16 	%rs127, %rs126, %rs125;
	shr.u16 	%rs128, %rs127, 3;
	add.s16 	%rs129, %rs128, %rs127;
	shr.u16 	%rs130, %rs129, 3;
	add.s16 	%rs131, %rs130, %rs129;
	add.s32 	%r9, %r9, 64;
	setp.ne.s32 	%p2, %r9, 1024;
	@%p2 bra 	$L__BB0_2;
	st.global.u16 	[%rd1], %rs131;
$L__BB0_4:
	ret;

}


// ===== COMPILED SASS (sm_100) =====

	.target	sm_100

	.elftype	@"ET_EXEC"


//--------------------- .note.nv.tkinfo           --------------------------
	.section	.note.nv.tkinfo,"",@"SHT_NOTE"
	.sectionflags	@"SHF_NOTE_NV_TKINFO"
	.tkinfo
        /*0018*/ 	.word	0x00000002
        /*0030*/ 	.string	""
        /*0030*/ 	.string	"ptxas"
        /*0030*/ 	.string	"Cuda compilation tools, release 13.0, V13.0.88"
        /*0030*/ 	.string	"Build cuda_13.0.r13.0/compiler.36424714_0"
        /*0030*/ 	.string	"-arch sm_100 -m 64 "



//--------------------- .note.nv.cuinfo           --------------------------
	.section	.note.nv.cuinfo,"",@"SHT_NOTE"
	.sectionflags	@"SHF_NOTE_NV_CUINFO"
        /*0018*/ 	.short	0x0002
        /*001a*/ 	.short	0x0064
        /*001c*/ 	.short	0x0082
	.zero		2


//--------------------- .nv.info                  --------------------------
	.section	.nv.info,"",@"SHT_CUDA_INFO"
	.align	4


	//----- nvinfo : EIATTR_REGCOUNT
	.align		4
        /*0000*/ 	.byte	0x04, 0x2f
        /*0002*/ 	.short	(.L_1 - .L_0)
	.align		4
.L_0:
        /*0004*/ 	.word	index@(_Z4bluePti)
        /*0008*/ 	.word	0x00000008


	//----- nvinfo : EIATTR_FRAME_SIZE
	.align		4
.L_1:
        /*000c*/ 	.byte	0x04, 0x11
        /*000e*/ 	.short	(.L_3 - .L_2)
	.align		4
.L_2:
        /*0010*/ 	.word	index@(_Z4bluePti)
        /*0014*/ 	.word	0x00000000


	//----- nvinfo : EIATTR_MIN_STACK_SIZE
	.align		4
.L_3:
        /*0018*/ 	.byte	0x04, 0x12
        /*001a*/ 	.short	(.L_5 - .L_4)
	.align		4
.L_4:
        /*001c*/ 	.word	index@(_Z4bluePti)
        /*0020*/ 	.word	0x00000000
.L_5:


//--------------------- .nv.compat                --------------------------
	.section	.nv.compat,"",@"SHT_CUDA_COMPAT_INFO"
	.align	4
        /*0000*/ 	.byte	0x02, 0x09, 0x00, 0x00, 0x02, 0x02, 0x01, 0x00, 0x02, 0x05, 0x05, 0x00, 0x03, 0x07, 0x01, 0x01
        /*0010*/ 	.byte	0x02, 0x03, 0x00, 0x00, 0x02, 0x06, 0x01, 0x00, 0x04, 0x0b, 0x08, 0x00, 0x09, 0x00, 0x00, 0x00
        /*0020*/ 	.byte	0x00, 0x00, 0x00, 0x00


//--------------------- .nv.info._Z4bluePti       --------------------------
	.section	.nv.info._Z4bluePti,"",@"SHT_CUDA_INFO"
	.sectionflags	@""
	.align	4


	//----- nvinfo : EIATTR_CUDA_API_VERSION
	.align		4
        /*0000*/ 	.byte	0x04, 0x37
        /*0002*/ 	.short	(.L_7 - .L_6)
.L_6:
        /*0004*/ 	.word	0x00000082


	//----- nvinfo : EIATTR_KPARAM_INFO
	.align		4
.L_7:
        /*0008*/ 	.byte	0x04, 0x17
        /*000a*/ 	.short	(.L_9 - .L_8)
.L_8:
        /*000c*/ 	.word	0x00000000
        /*0010*/ 	.short	0x0001
        /*0012*/ 	.short	0x0008
        /*0014*/ 	.byte	0x00, 0xf0, 0x11, 0x00


	//----- nvinfo : EIATTR_KPARAM_INFO
	.align		4
.L_9:
        /*0018*/ 	.byte	0x04, 0x17
        /*001a*/ 	.short	(.L_11 - .L_10)
.L_10:
        /*001c*/ 	.word	0x00000000
        /*0020*/ 	.short	0x0000
        /*0022*/ 	.short	0x0000
        /*0024*/ 	.byte	0x00, 0xf5, 0x21, 0x00


	//----- nvinfo : EIATTR_SPARSE_MMA_MASK
	.align		4
.L_11:
        /*0028*/ 	.byte	0x03, 0x50
        /*002a*/ 	.short	0x0000


	//----- nvinfo : EIATTR_MAXREG_COUNT
	.align		4
        /*002c*/ 	.byte	0x03, 0x1b
        /*002e*/ 	.short	0x00ff


	//----- nvinfo : EIATTR_MERCURY_ISA_VERSION
	.align		4
        /*0030*/ 	.byte	0x03, 0x5f
        /*0032*/ 	.short	0x0101


	//----- nvinfo : EIATTR_VRC_CTA_INIT_COUNT
	.align		4
        /*0034*/ 	.byte	0x02, 0x4a
	.zero		1
	.zero		1


	//----- nvinfo : EIATTR_EXIT_INSTR_OFFSETS
	.align		4
        /*0038*/ 	.byte	0x04, 0x1c
        /*003a*/ 	.short	(.L_13 - .L_12)


	//   ....[0]....
.L_12:
        /*003c*/ 	.word	0x00000070


	//   ....[1]....
        /*0040*/ 	.word	0x00000910


	//----- nvinfo : EIATTR_CBANK_PARAM_SIZE
	.align		4
.L_13:
        /*0044*/ 	.byte	0x03, 0x19
        /*0046*/ 	.short	0x000c


	//----- nvinfo : EIATTR_PARAM_CBANK
	.align		4
        /*0048*/ 	.byte	0x04, 0x0a
        /*004a*/ 	.short	(.L_15 - .L_14)
	.align		4
.L_14:
        /*004c*/ 	.word	index@(.nv.constant0._Z4bluePti)
        /*0050*/ 	.short	0x0380
        /*0052*/ 	.short	0x000c


	//----- nvinfo : EIATTR_SW_WAR
	.align		4
.L_15:
        /*0054*/ 	.byte	0x04, 0x36
        /*0056*/ 	.short	(.L_17 - .L_16)
.L_16:
        /*0058*/ 	.word	0x00000008
.L_17:


//--------------------- .nv.callgraph             --------------------------
	.section	.nv.callgraph,"",@"SHT_CUDA_CALLGRAPH"
	.align	4
	.sectionentsize	8
	.align		4
        /*0000*/ 	.word	0x00000000
	.align		4
        /*0004*/ 	.word	0xffffffff
	.align		4
        /*0008*/ 	.word	0x00000000
	.align		4
        /*000c*/ 	.word	0xfffffffe
	.align		4
        /*0010*/ 	.word	0x00000000
	.align		4
        /*0014*/ 	.word	0xfffffffd
	.align		4
        /*0018*/ 	.word	0x00000000
	.align		4
        /*001c*/ 	.word	0xfffffffc


//--------------------- .text._Z4bluePti          --------------------------
	.section	.text._Z4bluePti,"ax",@progbits
	.align	128
        .global         _Z4bluePti
        .type           _Z4bluePti,@function
        .size           _Z4bluePti,(.L_x_2 - _Z4bluePti)
        .other          _Z4bluePti,@"STO_CUDA_ENTRY STV_DEFAULT"
_Z4bluePti:
.text._Z4bluePti:
[----:B------:R-:W-:Y:S01]  /*0000*/  LDC R1, c[0x0][0x37c] ;  /* 0x0000df00ff017b82 */ /* 0x000fe20000000800 */
[----:B------:R-:W0:Y:S07]  /*0010*/  S2R R0, SR_TID.X ;  /* 0x0000000000007919 */ /* 0x000e2e0000002100 */
[----:B------:R-:W0:Y:S01]  /*0020*/  S2UR UR4, SR_CTAID.X ;  /* 0x00000000000479c3 */ /* 0x000e220000002500 */
[----:B------:R-:W1:Y:S07]  /*0030*/  LDCU UR5, c[0x0][0x388] ;  /* 0x00007100ff0577ac */ /* 0x000e6e0008000800 */
[----:B------:R-:W0:Y:S02]  /*0040*/  LDC R5, c[0x0][0x360] ;  /* 0x0000d800ff057b82 */ /* 0x000e240000000800 */
[----:B0-----:R-:W-:-:S05]  /*0050*/  IMAD R5, R5, UR4, R0 ;  /* 0x0000000405057c24 */ /* 0x001fca000f8e0200 */
[----:B-1----:R-:W-:-:S13]  /*0060*/  ISETP.GE.AND P0, PT, R5, UR5, PT ;  /* 0x0000000505007c0c */ /* 0x002fda000bf06270 */
[----:B------:R-:W-:Y:S05]  /*0070*/  @P0 EXIT ;  /* 0x000000000000094d */ /* 0x000fea0003800000 */
[----:B------:R-:W0:Y:S01]  /*0080*/  LDC.64 R2, c[0x0][0x380] ;  /* 0x0000e000ff027b82 */ /* 0x000e220000000a00 */
[----:B------:R-:W1:Y:S01]  /*0090*/  LDCU.64 UR6, c[0x0][0x358] ;  /* 0x00006b00ff0677ac */ /* 0x000e620008000a00 */
[----:B0-----:R-:W-:-:S05]  /*00a0*/  IMAD.WIDE R2, R5, 0x2, R2 ;  /* 0x0000000205027825 */ /* 0x001fca00078e0202 */
[----:B-1----:R0:W5:Y:S01]  /*00b0*/  LDG.E.U16 R5, desc[UR6][R2.64] ;  /* 0x0000000602057981 */ /* 0x002162000c1e1500 */
[----:B------:R-:W-:-:S05]  /*00c0*/  UMOV UR4, URZ ;  /* 0x000000ff00047c82 */ /* 0x000fca0008000000 */
.L_x_0:
[----:B-----5:R-:W-:Y:S01]  /*00d0*/  LOP3.LUT R0, R5, 0xffff, RZ, 0xc0, !PT ;  /* 0x0000ffff05007812 */ /* 0x020fe200078ec0ff */
[----:B------:R-:W-:-:S03]  /*00e0*/  UIADD3 UR4, UPT, UPT, UR4, 0x40, URZ ;  /* 0x0000004004047890 */ /* 0x000fc6000fffe0ff */
[----:B------:R-:W-:Y:S01]  /*00f0*/  LEA.HI R5, R0, R5, RZ, 0x1d ;  /* 0x0000000500057211 */ /* 0x000fe200078fe8ff */
[----:B------:R-:W-:-:S03]  /*0100*/  UISETP.NE.AND UP0, UPT, UR4, 0x400, UPT ;  /* 0x000004000400788c */ /* 0x000fc6000bf05270 */
[----:B------:R-:W-:-:S04]  /*0110*/  LOP3.LUT R0, R5, 0xffff, RZ, 0xc0, !PT ;  /* 0x0000ffff05007812 */ /* 0x000fc800078ec0ff */
[----:B------:R-:W-:-:S04]  /*0120*/  LEA.HI R5, R0, R5, RZ, 0x1d ;  /* 0x0000000500057211 */ /* 0x000fc800078fe8ff */
        /* <DEDUP_REMOVED lines=123> */
[----:B------:R-:W-:Y:S01]  /*08e0*/  LEA.HI R5, R0, R5, RZ, 0x1d ;  /* 0x0000000500057211 */ /* 0x000fe200078fe8ff */
[----:B------:R-:W-:Y:S06]  /*08f0*/  BRA.U UP0, `(.L_x_0) ;  /* 0xfffffff500f47547 */ /* 0x000fec000b83ffff */
[----:B------:R-:W-:Y:S01]  /*0900*/  STG.E.U16 desc[UR6][R2.64], R5 ;  /* 0x0000000502007986 */ /* 0x000fe2000c101506 */
[----:B------:R-:W-:Y:S05]  /*0910*/  EXIT ;  /* 0x000000000000794d */ /* 0x000fea0003800000 */
.L_x_1:
[----:B------:R-:W-:-:S00]  /*0920*/  BRA `(.L_x_1) ;  /* 0xfffffffc00fc7947 */ /* 0x000fc0000383ffff */
[----:B------:R-:W-:-:S00]  /*0930*/  NOP ;  /* 0x0000000000007918 */ /* 0x000fc00000000000 */
        /* <DEDUP_REMOVED lines=12> */
.L_x_2:


//--------------------- .nv.shared.reserved.0     --------------------------
	.section	.nv.shared.reserved.0,"aw",@nobits
	.weak		__nv_reservedSMEM_offset_0_alias
	.size		__nv_reservedSMEM_offset_0_alias, 0, 64
	.other		__nv_reservedSMEM_offset_0_alias,@"STO_CUDA_RESERVED_SHARED STV_DEFAULT"
__nv_reservedSMEM_offset_0_alias:
	.zero		0
	.zero		64


//--------------------- .nv.constant0._Z4bluePti  --------------------------
	.section	.nv.constant0._Z4bluePti,"a",@progbits
	.sectionflags	@""
	.align	4
.nv.constant0._Z4bluePti:
	.zero		908


//--------------------- SYMBOLS --------------------------

	.type		.nv.reservedSmem.offset0,@object
	.size		.nv.reservedSmem.offset0,0x4
